	.headerflags	@"EF_CUDA_TEXMODE_UNIFIED EF_CUDA_64BIT_ADDRESS EF_CUDA_ACCELERATORS EF_CUDA_SM90 EF_CUDA_VIRTUAL_SM(EF_CUDA_SM90)"
	.elftype	@"ET_EXEC"


//--------------------- .nv.info                  --------------------------
	.section	.nv.info,"",@"SHT_CUDA_INFO"
	.align	4


	//----- nvinfo : EIATTR_REGCOUNT
	.align		4
        /*0000*/ 	.byte	0x04, 0x2f
        /*0002*/ 	.short	(.L_3 - .L_2)
	.align		4
.L_2:
        /*0004*/ 	.word	index@(triton_poi_fused_pow_sqrt_sub_sum_0)
        /*0008*/ 	.word	0x00000020


	//----- nvinfo : EIATTR_MIN_STACK_SIZE
	.align		4
.L_3:
        /*000c*/ 	.byte	0x04, 0x12
        /*000e*/ 	.short	(.L_5 - .L_4)
	.align		4
.L_4:
        /*0010*/ 	.word	index@(triton_poi_fused_pow_sqrt_sub_sum_0)
        /*0014*/ 	.word	0x00000000


	//----- nvinfo : EIATTR_FRAME_SIZE
	.align		4
.L_5:
        /*0018*/ 	.byte	0x04, 0x11
        /*001a*/ 	.short	(.L_7 - .L_6)
	.align		4
.L_6:
        /*001c*/ 	.word	index@(triton_poi_fused_pow_sqrt_sub_sum_0)
        /*0020*/ 	.word	0x00000000


	//----- nvinfo : EIATTR_MIN_STACK_SIZE
	.align		4
.L_7:
        /*0024*/ 	.byte	0x04, 0x12
        /*0026*/ 	.short	(.L_9 - .L_8)
	.align		4
.L_8:
        /*0028*/ 	.word	index@(triton_poi_fused_pow_sqrt_sub_sum_0)
        /*002c*/ 	.word	0x00000000
.L_9:


//--------------------- .nv.info.triton_poi_fused_pow_sqrt_sub_sum_0 --------------------------
	.section	.nv.info.triton_poi_fused_pow_sqrt_sub_sum_0,"",@"SHT_CUDA_INFO"
	.sectionflags	@""
	.align	4


	//----- nvinfo : EIATTR_CUDA_API_VERSION
	.align		4
        /*0000*/ 	.byte	0x04, 0x37
        /*0002*/ 	.short	(.L_11 - .L_10)
.L_10:
        /*0004*/ 	.word	0x0000007c


	//----- nvinfo : EIATTR_KPARAM_INFO
	.align		4
.L_11:
        /*0008*/ 	.byte	0x04, 0x17
        /*000a*/ 	.short	(.L_13 - .L_12)
.L_12:
        /*000c*/ 	.word	0x00000000
        /*0010*/ 	.short	0x0003
        /*0012*/ 	.short	0x0018
        /*0014*/ 	.byte	0x00, 0xf0, 0x11, 0x00


	//----- nvinfo : EIATTR_KPARAM_INFO
	.align		4
.L_13:
        /*0018*/ 	.byte	0x04, 0x17
        /*001a*/ 	.short	(.L_15 - .L_14)
.L_14:
        /*001c*/ 	.word	0x00000000
        /*0020*/ 	.short	0x0002
        /*0022*/ 	.short	0x0010
        /*0024*/ 	.byte	0x00, 0xf4, 0x21, 0x00


	//----- nvinfo : EIATTR_KPARAM_INFO
	.align		4
.L_15:
        /*0028*/ 	.byte	0x04, 0x17
        /*002a*/ 	.short	(.L_17 - .L_16)
.L_16:
        /*002c*/ 	.word	0x00000000
        /*0030*/ 	.short	0x0001
        /*0032*/ 	.short	0x0008
        /*0034*/ 	.byte	0x00, 0xf4, 0x21, 0x00


	//----- nvinfo : EIATTR_KPARAM_INFO
	.align		4
.L_17:
        /*0038*/ 	.byte	0x04, 0x17
        /*003a*/ 	.short	(.L_19 - .L_18)
.L_18:
        /*003c*/ 	.word	0x00000000
        /*0040*/ 	.short	0x0000
        /*0042*/ 	.short	0x0000
        /*0044*/ 	.byte	0x00, 0xf4, 0x21, 0x00


	//----- nvinfo : EIATTR_SPARSE_MMA_MASK
	.align		4
.L_19:
        /*0048*/ 	.byte	0x03, 0x50
        /*004a*/ 	.short	0x0000


	//----- nvinfo : EIATTR_MAXREG_COUNT
	.align		4
        /*004c*/ 	.byte	0x03, 0x1b
        /*004e*/ 	.short	0x00ff


	//----- nvinfo : EIATTR_EXIT_INSTR_OFFSETS
	.align		4
        /*0050*/ 	.byte	0x04, 0x1c
        /*0052*/ 	.short	(.L_21 - .L_20)


	//   ....[0]....
.L_20:
        /*0054*/ 	.word	0x000003b0


	//   ....[1]....
        /*0058*/ 	.word	0x00000410


	//----- nvinfo : EIATTR_REQNTID
	.align		4
.L_21:
        /*005c*/ 	.byte	0x04, 0x10
        /*005e*/ 	.short	(.L_23 - .L_22)
.L_22:
        /*0060*/ 	.word	0x00000020
        /*0064*/ 	.word	0x00000001
        /*0068*/ 	.word	0x00000001


	//----- nvinfo : EIATTR_CBANK_PARAM_SIZE
	.align		4
.L_23:
        /*006c*/ 	.byte	0x03, 0x19
        /*006e*/ 	.short	0x001c


	//----- nvinfo : EIATTR_PARAM_CBANK
	.align		4
        /*0070*/ 	.byte	0x04, 0x0a
        /*0072*/ 	.short	(.L_25 - .L_24)
	.align		4
.L_24:
        /*0074*/ 	.word	index@(.nv.constant0.triton_poi_fused_pow_sqrt_sub_sum_0)
        /*0078*/ 	.short	0x0210
        /*007a*/ 	.short	0x001c


	//----- nvinfo : EIATTR_SW_WAR
	.align		4
.L_25:
        /*007c*/ 	.byte	0x04, 0x36
        /*007e*/ 	.short	(.L_27 - .L_26)
.L_26:
        /*0080*/ 	.word	0x00000008
.L_27:


//--------------------- .nv.callgraph             --------------------------
	.section	.nv.callgraph,"",@"SHT_CUDA_CALLGRAPH"
	.align	4
	.sectionentsize	8
	.align		4
        /*0000*/ 	.word	0x00000000
	.align		4
        /*0004*/ 	.word	0xffffffff
	.align		4
        /*0008*/ 	.word	0x00000000
	.align		4
        /*000c*/ 	.word	0xfffffffe
	.align		4
        /*0010*/ 	.word	0x00000000
	.align		4
        /*0014*/ 	.word	0xfffffffd
	.align		4
        /*0018*/ 	.word	0x00000000
	.align		4
        /*001c*/ 	.word	0xfffffffc


//--------------------- .nv.constant4             --------------------------
	.section	.nv.constant4,"a",@progbits
	.align	8
	.align		8
.nv.constant4:
        /*0000*/ 	.dword	_$_str
	.align		8
        /*0008*/ 	.dword	_$_str_$_2


//--------------------- .text.triton_poi_fused_pow_sqrt_sub_sum_0 --------------------------
	.section	.text.triton_poi_fused_pow_sqrt_sub_sum_0,"ax",@progbits
	.align	128
        .global         triton_poi_fused_pow_sqrt_sub_sum_0
        .type           triton_poi_fused_pow_sqrt_sub_sum_0,@function
        .size           triton_poi_fused_pow_sqrt_sub_sum_0,(.L_x_1 - triton_poi_fused_pow_sqrt_sub_sum_0)
        .other          triton_poi_fused_pow_sqrt_sub_sum_0,@"STO_CUDA_ENTRY STV_DEFAULT"
triton_poi_fused_pow_sqrt_sub_sum_0:
.text.triton_poi_fused_pow_sqrt_sub_sum_0:
[----:B------:R-:W0:Y:S02]  /*0000*/  LDC R1, c[0x0][0x28] ;  /* 0x00000a00ff017b82 */ /* 0x000e240000000800 */
[----:B------:R-:W1:Y:S01]  /*0010*/  S2R R0, SR_TID.X ;  /* 0x0000000000007919 */ /* 0x000e620000002100 */
[----:B------:R-:W2:Y:S01]  /*0020*/  LDC.64 R10, c[0x0][0x210] ;  /* 0x00008400ff0a7b82 */ /* 0x000ea20000000a00 */
[----:B------:R-:W-:Y:S02]  /*0030*/  CS2R R18, SRZ ;  /* 0x0000000000127805 */ /* 0x000fe4000001ff00 */
[----:B------:R-:W-:Y:S01]  /*0040*/  CS2R R20, SRZ ;  /* 0x0000000000147805 */ /* 0x000fe2000001ff00 */
[----:B------:R-:W3:Y:S01]  /*0050*/  S2R R3, SR_CTAID.X ;  /* 0x0000000000037919 */ /* 0x000ee20000002500 */
[----:B------:R-:W-:-:S03]  /*0060*/  ULDC.64 UR4, c[0x0][0x208] ;  /* 0x0000820000047ab9 */ /* 0x000fc60000000a00 */
[----:B------:R-:W4:Y:S01]  /*0070*/  LDC.64 R12, c[0x0][0x218] ;  /* 0x00008600ff0c7b82 */ /* 0x000f220000000a00 */
[----:B-1----:R-:W-:-:S04]  /*0080*/  SHF.L.U32 R0, R0, 0x1, RZ ;  /* 0x0000000100007819 */ /* 0x002fc800000006ff */
[----:B------:R-:W-:-:S04]  /*0090*/  LOP3.LUT R0, R0, 0x3e, RZ, 0xc0, !PT ;  /* 0x0000003e00007812 */ /* 0x000fc800078ec0ff */
[----:B---3--:R-:W-:-:S04]  /*00a0*/  LEA R0, R3, R0, 0x6 ;  /* 0x0000000003007211 */ /* 0x008fc800078e30ff */
[----:B------:R-:W-:Y:S02]  /*00b0*/  SHF.R.S32.HI R3, RZ, 0x1f, R0 ;  /* 0x0000001fff037819 */ /* 0x000fe40000011400 */
[----:B------:R-:W-:Y:S02]  /*00c0*/  ISETP.GE.AND P0, PT, R0, 0x40, PT ;  /* 0x000000400000780c */ /* 0x000fe40003f06270 */
[----:B------:R-:W-:-:S04]  /*00d0*/  LEA.HI R3, R3, R0, RZ, 0x4 ;  /* 0x0000000003037211 */ /* 0x000fc800078f20ff */
[C---:B------:R-:W-:Y:S02]  /*00e0*/  SHF.L.U32 R2, R3.reuse, 0x2, RZ ;  /* 0x0000000203027819 */ /* 0x040fe400000006ff */
[----:B------:R-:W-:Y:S02]  /*00f0*/  LOP3.LUT R3, R3, 0xfffffff0, RZ, 0xc0, !PT ;  /* 0xfffffff003037812 */ /* 0x000fe400078ec0ff */
[----:B------:R-:W-:-:S04]  /*0100*/  LOP3.LUT R2, R2, 0xffffffc0, RZ, 0xc0, !PT ;  /* 0xffffffc002027812 */ /* 0x000fc800078ec0ff */
[----:B------:R-:W-:-:S04]  /*0110*/  IADD3 R7, R2, R0, -R3 ;  /* 0x0000000002077210 */ /* 0x000fc80007ffe803 */
[----:B------:R-:W-:-:S05]  /*0120*/  IADD3 R5, R7, 0x10, RZ ;  /* 0x0000001007057810 */ /* 0x000fca0007ffe0ff */
[----:B--2---:R-:W-:-:S04]  /*0130*/  IMAD.WIDE R2, R5, 0x4, R10 ;  /* 0x0000000405027825 */ /* 0x004fc800078e020a */
[----:B----4-:R-:W-:Y:S01]  /*0140*/  IMAD.WIDE R4, R5, 0x4, R12 ;  /* 0x0000000405047825 */ /* 0x010fe200078e020c */
[----:B------:R1:W2:Y:S01]  /*0150*/  @!P0 LDG.E.64 R18, desc[UR4][R2.64] ;  /* 0x0000000402128981 */ /* 0x0002a2000c1e1b00 */
[----:B------:R-:W-:Y:S02]  /*0160*/  CS2R R14, SRZ ;  /* 0x00000000000e7805 */ /* 0x000fe4000001ff00 */
[----:B------:R-:W-:Y:S02]  /*0170*/  CS2R R16, SRZ ;  /* 0x0000000000107805 */ /* 0x000fe4000001ff00 */
[----:B------:R-:W-:Y:S01]  /*0180*/  IADD3 R9, R7, 0x20, RZ ;  /* 0x0000002007097810 */ /* 0x000fe20007ffe0ff */
[----:B------:R3:W2:Y:S01]  /*0190*/  @!P0 LDG.E.64 R20, desc[UR4][R4.64] ;  /* 0x0000000404148981 */ /* 0x0006a2000c1e1b00 */
[----:B------:R-:W-:Y:S02]  /*01a0*/  IADD3 R27, R7, 0x30, RZ ;  /* 0x00000030071b7810 */ /* 0x000fe40007ffe0ff */
[----:B------:R-:W-:-:S02]  /*01b0*/  CS2R R22, SRZ ;  /* 0x0000000000167805 */ /* 0x000fc4000001ff00 */
[----:B------:R-:W-:Y:S01]  /*01c0*/  CS2R R24, SRZ ;  /* 0x0000000000187805 */ /* 0x000fe2000001ff00 */
[----:B-1----:R-:W-:-:S04]  /*01d0*/  IMAD.WIDE R2, R7, 0x4, R10 ;  /* 0x0000000407027825 */ /* 0x002fc800078e020a */
[----:B---3--:R-:W-:Y:S01]  /*01e0*/  IMAD.WIDE R4, R7, 0x4, R12 ;  /* 0x0000000407047825 */ /* 0x008fe200078e020c */
[----:B------:R1:W3:Y:S03]  /*01f0*/  @!P0 LDG.E.64 R14, desc[UR4][R2.64] ;  /* 0x00000004020e8981 */ /* 0x0002e6000c1e1b00 */
[C---:B------:R-:W-:Y:S01]  /*0200*/  IMAD.WIDE R6, R9.reuse, 0x4, R10 ;  /* 0x0000000409067825 */ /* 0x040fe200078e020a */
[----:B------:R-:W3:Y:S03]  /*0210*/  @!P0 LDG.E.64 R16, desc[UR4][R4.64] ;  /* 0x0000000404108981 */ /* 0x000ee6000c1e1b00 */
[----:B------:R-:W-:Y:S01]  /*0220*/  IMAD.WIDE R8, R9, 0x4, R12 ;  /* 0x0000000409087825 */ /* 0x000fe200078e020c */
[----:B------:R-:W4:Y:S01]  /*0230*/  @!P0 LDG.E.64 R22, desc[UR4][R6.64] ;  /* 0x0000000406168981 */ /* 0x000f22000c1e1b00 */
[----:B------:R-:W-:-:S02]  /*0240*/  CS2R R28, SRZ ;  /* 0x00000000001c7805 */ /* 0x000fc4000001ff00 */
[C---:B------:R-:W-:Y:S01]  /*0250*/  IMAD.WIDE R10, R27.reuse, 0x4, R10 ;  /* 0x000000041b0a7825 */ /* 0x040fe200078e020a */
[----:B------:R-:W4:Y:S03]  /*0260*/  @!P0 LDG.E.64 R24, desc[UR4][R8.64] ;  /* 0x0000000408188981 */ /* 0x000f26000c1e1b00 */
[----:B------:R-:W-:Y:S01]  /*0270*/  IMAD.WIDE R12, R27, 0x4, R12 ;  /* 0x000000041b0c7825 */ /* 0x000fe200078e020c */
[----:B------:R-:W-:-:S04]  /*0280*/  CS2R R26, SRZ ;  /* 0x00000000001a7805 */ /* 0x000fc8000001ff00 */
[----:B------:R-:W5:Y:S04]  /*0290*/  @!P0 LDG.E.64 R28, desc[UR4][R12.64] ;  /* 0x000000040c1c8981 */ /* 0x000f68000c1e1b00 */
[----:B------:R-:W5:Y:S01]  /*02a0*/  @!P0 LDG.E.64 R26, desc[UR4][R10.64] ;  /* 0x000000040a1a8981 */ /* 0x000f62000c1e1b00 */
[----:B--2---:R-:W-:Y:S01]  /*02b0*/  FADD R18, -R20, R18 ;  /* 0x0000001214127221 */ /* 0x004fe20000000100 */
[----:B------:R-:W-:-:S03]  /*02c0*/  FADD R19, -R21, R19 ;  /* 0x0000001315137221 */ /* 0x000fc60000000100 */
[----:B-1----:R-:W-:Y:S01]  /*02d0*/  FMUL R3, R18, R18 ;  /* 0x0000001212037220 */ /* 0x002fe20000400000 */
[----:B------:R-:W-:Y:S01]  /*02e0*/  FMUL R2, R19, R19 ;  /* 0x0000001313027220 */ /* 0x000fe20000400000 */
[----:B---3--:R-:W-:Y:S01]  /*02f0*/  FADD R14, -R16, R14 ;  /* 0x0000000e100e7221 */ /* 0x008fe20000000100 */
[----:B------:R-:W-:-:S03]  /*0300*/  FADD R15, -R17, R15 ;  /* 0x0000000f110f7221 */ /* 0x000fc60000000100 */
[----:B------:R-:W-:Y:S01]  /*0310*/  FFMA R3, R14, R14, R3 ;  /* 0x0000000e0e037223 */ /* 0x000fe20000000003 */
[----:B------:R-:W-:Y:S01]  /*0320*/  FFMA R2, R15, R15, R2 ;  /* 0x0000000f0f027223 */ /* 0x000fe20000000002 */
[----:B----4-:R-:W-:Y:S01]  /*0330*/  FADD R22, -R24, R22 ;  /* 0x0000001618167221 */ /* 0x010fe20000000100 */
[----:B------:R-:W-:-:S03]  /*0340*/  FADD R23, -R25, R23 ;  /* 0x0000001719177221 */ /* 0x000fc60000000100 */
[----:B------:R-:W-:Y:S01]  /*0350*/  FFMA R22, R22, R22, R3 ;  /* 0x0000001616167223 */ /* 0x000fe20000000003 */
[----:B------:R-:W-:Y:S02]  /*0360*/  FFMA R23, R23, R23, R2 ;  /* 0x0000001717177223 */ /* 0x000fe40000000002 */
[----:B------:R-:W1:Y:S01]  /*0370*/  LDC.64 R2, c[0x0][0x220] ;  /* 0x00008800ff027b82 */ /* 0x000e620000000a00 */
[----:B-----5:R-:W-:Y:S01]  /*0380*/  FADD R5, -R28, R26 ;  /* 0x0000001a1c057221 */ /* 0x020fe20000000100 */
[----:B------:R-:W-:-:S03]  /*0390*/  FADD R4, -R29, R27 ;  /* 0x0000001b1d047221 */ /* 0x000fc60000000100 */
[----:B------:R-:W-:Y:S01]  /*03a0*/  FFMA R22, R5, R5, R22 ;  /* 0x0000000505167223 */ /* 0x000fe20000000016 */
[----:B------:R-:W-:Y:S06]  /*03b0*/  @P0 EXIT ;  /* 0x000000000000094d */ /* 0x000fec0003800000 */
[----:B------:R-:W-:Y:S01]  /*03c0*/  FFMA R23, R4, R4, R23 ;  /* 0x0000000404177223 */ /* 0x000fe20000000017 */
[----:B------:R-:W-:Y:S01]  /*03d0*/  MUFU.SQRT R22, R22 ;  /* 0x0000001600167308 */ /* 0x000fe20000002000 */
[----:B-1----:R-:W-:-:S07]  /*03e0*/  IMAD.WIDE R2, R0, 0x4, R2 ;  /* 0x0000000400027825 */ /* 0x002fce00078e0202 */
[----:B------:R-:W0:Y:S02]  /*03f0*/  MUFU.SQRT R23, R23 ;  /* 0x0000001700177308 */ /* 0x000e240000002000 */
[----:B0-----:R-:W-:Y:S01]  /*0400*/  STG.E.64 desc[UR4][R2.64], R22 ;  /* 0x0000001602007986 */ /* 0x001fe2000c101b04 */
[----:B------:R-:W-:Y:S05]  /*0410*/  EXIT ;  /* 0x000000000000794d */ /* 0x000fea0003800000 */
.L_x_0:
[----:B------:R-:W-:-:S00]  /*0420*/  BRA `(.L_x_0) ;  /* 0xfffffffc00fc7947 */ /* 0x000fc0000383ffff */
[----:B------:R-:W-:-:S00]  /*0430*/  NOP ;  /* 0x0000000000007918 */ /* 0x000fc00000000000 */
        /* <DEDUP_REMOVED lines=12> */
.L_x_1:


//--------------------- .nv.global.init           --------------------------
	.section	.nv.global.init,"aw",@progbits
.nv.global.init:
	.type		_$_str,@object
	.size		_$_str,(_$_str_$_2 - _$_str)
_$_str:
        /*0000*/ 	.byte	0x5f, 0x5f, 0x43, 0x55, 0x44, 0x41, 0x5f, 0x46, 0x54, 0x5a, 0x00
	.type		_$_str_$_2,@object
	.size		_$_str_$_2,(.L_1 - _$_str_$_2)
_$_str_$_2:
        /*000b*/ 	.byte	0x5f, 0x5f, 0x43, 0x55, 0x44, 0x41, 0x5f, 0x50, 0x52, 0x45, 0x43, 0x5f, 0x53, 0x51, 0x52, 0x54
        /*001b*/ 	.byte	0x00
.L_1:


//--------------------- .nv.constant0.triton_poi_fused_pow_sqrt_sub_sum_0 --------------------------
	.section	.nv.constant0.triton_poi_fused_pow_sqrt_sub_sum_0,"a",@progbits
	.sectionflags	@""
	.align	4
.nv.constant0.triton_poi_fused_pow_sqrt_sub_sum_0:
	.zero		556
